//
// Generated by NVIDIA NVVM Compiler
//
// Compiler Build ID: CL-36424714
// Cuda compilation tools, release 13.0, V13.0.88
// Based on NVVM 20.0.0
//

.version 9.0
.target sm_100
.address_size 64

	// .globl	_Z9getPrimesPii

.visible .entry _Z9getPrimesPii(
	.param .u64 .ptr .align 1 _Z9getPrimesPii_param_0,
	.param .u32 _Z9getPrimesPii_param_1
)
{
	.reg .pred 	%p<8>;
	.reg .b32 	%r<27>;
	.reg .b64 	%rd<5>;

	ld.param.u64 	%rd2, [_Z9getPrimesPii_param_0];
	ld.param.u32 	%r13, [_Z9getPrimesPii_param_1];
	cvta.to.global.u64 	%rd1, %rd2;
	mov.u32 	%r14, %ctaid.x;
	mov.u32 	%r1, %ntid.x;
	mov.u32 	%r15, %tid.x;
	mad.lo.s32 	%r23, %r14, %r1, %r15;
	setp.ne.s32 	%p1, %r23, 0;
	@%p1 bra 	$L__BB0_2;
	mov.b32 	%r16, 1;
	st.global.u32 	[%rd1], %r16;
$L__BB0_2:
	bar.sync 	0;
	ld.global.u32 	%r26, [%rd1];
	setp.ge.s32 	%p2, %r26, %r13;
	@%p2 bra 	$L__BB0_11;
	mov.u32 	%r17, %nctaid.x;
	mul.lo.s32 	%r4, %r1, %r17;
$L__BB0_4:
	setp.lt.s32 	%p3, %r23, 3;
	mov.b32 	%r25, 2;
	@%p3 bra 	$L__BB0_8;
	mov.b32 	%r24, 2;
$L__BB0_6:
	rem.u32 	%r20, %r23, %r24;
	setp.eq.s32 	%p4, %r20, 0;
	mov.u32 	%r25, %r24;
	@%p4 bra 	$L__BB0_8;
	add.s32 	%r24, %r24, 1;
	setp.ne.s32 	%p5, %r24, %r23;
	mov.u32 	%r25, %r23;
	@%p5 bra 	$L__BB0_6;
$L__BB0_8:
	setp.ne.s32 	%p6, %r25, %r23;
	@%p6 bra 	$L__BB0_10;
	atom.global.add.u32 	%r21, [%rd1], 1;
	mul.wide.s32 	%rd3, %r21, 4;
	add.s64 	%rd4, %rd1, %rd3;
	st.global.u32 	[%rd4], %r23;
	ld.global.u32 	%r26, [%rd1];
$L__BB0_10:
	add.s32 	%r23, %r23, %r4;
	setp.lt.s32 	%p7, %r26, %r13;
	@%p7 bra 	$L__BB0_4;
$L__BB0_11:
	ret;

}


// ===== COMPILED SASS (sm_100) =====

	.target	sm_100

	.elftype	@"ET_EXEC"


//--------------------- .note.nv.tkinfo           --------------------------
	.section	.note.nv.tkinfo,"",@"SHT_NOTE"
	.sectionflags	@"SHF_NOTE_NV_TKINFO"
	.tkinfo
        /*0018*/ 	.word	0x00000002
        /*0030*/ 	.string	""
        /*0030*/ 	.string	"ptxas"
        /*0030*/ 	.string	"Cuda compilation tools, release 13.0, V13.0.88"
        /*0030*/ 	.string	"Build cuda_13.0.r13.0/compiler.36424714_0"
        /*0030*/ 	.string	"-arch sm_100 -m 64 "



//--------------------- .note.nv.cuinfo           --------------------------
	.section	.note.nv.cuinfo,"",@"SHT_NOTE"
	.sectionflags	@"SHF_NOTE_NV_CUINFO"
        /*0018*/ 	.short	0x0002
        /*001a*/ 	.short	0x0064
        /*001c*/ 	.short	0x0082
	.zero		2


//--------------------- .nv.info                  --------------------------
	.section	.nv.info,"",@"SHT_CUDA_INFO"
	.align	4


	//----- nvinfo : EIATTR_REGCOUNT
	.align		4
        /*0000*/ 	.byte	0x04, 0x2f
        /*0002*/ 	.short	(.L_1 - .L_0)
	.align		4
.L_0:
        /*0004*/ 	.word	index@(_Z9getPrimesPii)
        /*0008*/ 	.word	0x0000000e


	//----- nvinfo : EIATTR_FRAME_SIZE
	.align		4
.L_1:
        /*000c*/ 	.byte	0x04, 0x11
        /*000e*/ 	.short	(.L_3 - .L_2)
	.align		4
.L_2:
        /*0010*/ 	.word	index@(_Z9getPrimesPii)
        /*0014*/ 	.word	0x00000000


	//----- nvinfo : EIATTR_MIN_STACK_SIZE
	.align		4
.L_3:
        /*0018*/ 	.byte	0x04, 0x12
        /*001a*/ 	.short	(.L_5 - .L_4)
	.align		4
.L_4:
        /*001c*/ 	.word	index@(_Z9getPrimesPii)
        /*0020*/ 	.word	0x00000000
.L_5:


//--------------------- .nv.compat                --------------------------
	.section	.nv.compat,"",@"SHT_CUDA_COMPAT_INFO"
	.align	4
        /*0000*/ 	.byte	0x02, 0x09, 0x00, 0x00, 0x02, 0x02, 0x01, 0x00, 0x02, 0x05, 0x05, 0x00, 0x03, 0x07, 0x01, 0x01
        /*0010*/ 	.byte	0x02, 0x03, 0x00, 0x00, 0x02, 0x06, 0x01, 0x00, 0x04, 0x0b, 0x08, 0x00, 0x09, 0x00, 0x00, 0x00
        /*0020*/ 	.byte	0x00, 0x00, 0x00, 0x00


//--------------------- .nv.info._Z9getPrimesPii  --------------------------
	.section	.nv.info._Z9getPrimesPii,"",@"SHT_CUDA_INFO"
	.sectionflags	@""
	.align	4


	//----- nvinfo : EIATTR_CUDA_API_VERSION
	.align		4
        /*0000*/ 	.byte	0x04, 0x37
        /*0002*/ 	.short	(.L_7 - .L_6)
.L_6:
        /*0004*/ 	.word	0x00000082


	//----- nvinfo : EIATTR_KPARAM_INFO
	.align		4
.L_7:
        /*0008*/ 	.byte	0x04, 0x17
        /*000a*/ 	.short	(.L_9 - .L_8)
.L_8:
        /*000c*/ 	.word	0x00000000
        /*0010*/ 	.short	0x0001
        /*0012*/ 	.short	0x0008
        /*0014*/ 	.byte	0x00, 0xf0, 0x11, 0x00


	//----- nvinfo : EIATTR_KPARAM_INFO
	.align		4
.L_9:
        /*0018*/ 	.byte	0x04, 0x17
        /*001a*/ 	.short	(.L_11 - .L_10)
.L_10:
        /*001c*/ 	.word	0x00000000
        /*0020*/ 	.short	0x0000
        /*0022*/ 	.short	0x0000
        /*0024*/ 	.byte	0x00, 0xf5, 0x21, 0x00


	//----- nvinfo : EIATTR_SPARSE_MMA_MASK
	.align		4
.L_11:
        /*0028*/ 	.byte	0x03, 0x50
        /*002a*/ 	.short	0x0000


	//----- nvinfo : EIATTR_MAXREG_COUNT
	.align		4
        /*002c*/ 	.byte	0x03, 0x1b
        /*002e*/ 	.short	0x00ff


	//----- nvinfo : EIATTR_NUM_BARRIERS
	.align		4
        /*0030*/ 	.byte	0x02, 0x4c
        /*0032*/ 	.byte	0x01
	.zero		1


	//----- nvinfo : EIATTR_MERCURY_ISA_VERSION
	.align		4
        /*0034*/ 	.byte	0x03, 0x5f
        /*0036*/ 	.short	0x0101


	//----- nvinfo : EIATTR_INT_WARP_WIDE_INSTR_OFFSETS
	.align		4
        /*0038*/ 	.byte	0x04, 0x31
        /*003a*/ 	.short	(.L_13 - .L_12)


	//   ....[0]....
.L_12:
        /*003c*/ 	.word	0x00000340


	//   ....[1]....
        /*0040*/ 	.word	0x000003e0


	//----- nvinfo : EIATTR_VRC_CTA_INIT_COUNT
	.align		4
.L_13:
        /*0044*/ 	.byte	0x02, 0x4a
	.zero		1
	.zero		1


	//----- nvinfo : EIATTR_EXIT_INSTR_OFFSETS
	.align		4
        /*0048*/ 	.byte	0x04, 0x1c
        /*004a*/ 	.short	(.L_15 - .L_14)


	//   ....[0]....
.L_14:
        /*004c*/ 	.word	0x000000e0


	//   ....[1]....
        /*0050*/ 	.word	0x00000480


	//----- nvinfo : EIATTR_CRS_STACK_SIZE
	.align		4
.L_15:
        /*0054*/ 	.byte	0x04, 0x1e
        /*0056*/ 	.short	(.L_17 - .L_16)
.L_16:
        /*0058*/ 	.word	0x00000000


	//----- nvinfo : EIATTR_CBANK_PARAM_SIZE
	.align		4
.L_17:
        /*005c*/ 	.byte	0x03, 0x19
        /*005e*/ 	.short	0x000c


	//----- nvinfo : EIATTR_PARAM_CBANK
	.align		4
        /*0060*/ 	.byte	0x04, 0x0a
        /*0062*/ 	.short	(.L_19 - .L_18)
	.align		4
.L_18:
        /*0064*/ 	.word	index@(.nv.constant0._Z9getPrimesPii)
        /*0068*/ 	.short	0x0380
        /*006a*/ 	.short	0x000c


	//----- nvinfo : EIATTR_SW_WAR
	.align		4
.L_19:
        /*006c*/ 	.byte	0x04, 0x36
        /*006e*/ 	.short	(.L_21 - .L_20)
.L_20:
        /*0070*/ 	.word	0x00000008
.L_21:


//--------------------- .nv.callgraph             --------------------------
	.section	.nv.callgraph,"",@"SHT_CUDA_CALLGRAPH"
	.align	4
	.sectionentsize	8
	.align		4
        /*0000*/ 	.word	0x00000000
	.align		4
        /*0004*/ 	.word	0xffffffff
	.align		4
        /*0008*/ 	.word	0x00000000
	.align		4
        /*000c*/ 	.word	0xfffffffe
	.align		4
        /*0010*/ 	.word	0x00000000
	.align		4
        /*0014*/ 	.word	0xfffffffd
	.align		4
        /*0018*/ 	.word	0x00000000
	.align		4
        /*001c*/ 	.word	0xfffffffc


//--------------------- .text._Z9getPrimesPii     --------------------------
	.section	.text._Z9getPrimesPii,"ax",@progbits
	.align	128
        .global         _Z9getPrimesPii
        .type           _Z9getPrimesPii,@function
        .size           _Z9getPrimesPii,(.L_x_7 - _Z9getPrimesPii)
        .other          _Z9getPrimesPii,@"STO_CUDA_ENTRY STV_DEFAULT"
_Z9getPrimesPii:
.text._Z9getPrimesPii:
[----:B------:R-:W-:Y:S01]  /*0000*/  LDC R1, c[0x0][0x37c] ;  /* 0x0000df00ff017b82 */ /* 0x000fe20000000800 */
[----:B------:R-:W0:Y:S07]  /*0010*/  S2R R0, SR_TID.X ;  /* 0x0000000000007919 */ /* 0x000e2e0000002100 */
[----:B------:R-:W0:Y:S01]  /*0020*/  S2UR UR4, SR_CTAID.X ;  /* 0x00000000000479c3 */ /* 0x000e220000002500 */
[----:B------:R-:W1:Y:S07]  /*0030*/  LDCU UR6, c[0x0][0x388] ;  /* 0x00007100ff0677ac */ /* 0x000e6e0008000800 */
[----:B------:R-:W0:Y:S08]  /*0040*/  LDC R5, c[0x0][0x360] ;  /* 0x0000d800ff057b82 */ /* 0x000e300000000800 */
[----:B------:R-:W2:Y:S01]  /*0050*/  LDC.64 R2, c[0x0][0x380] ;  /* 0x0000e000ff027b82 */ /* 0x000ea20000000a00 */
[----:B0-----:R-:W-:Y:S01]  /*0060*/  IMAD R0, R5, UR4, R0 ;  /* 0x0000000405007c24 */ /* 0x001fe2000f8e0200 */
[----:B------:R-:W2:Y:S04]  /*0070*/  LDCU.64 UR4, c[0x0][0x358] ;  /* 0x00006b00ff0477ac */ /* 0x000ea80008000a00 */
[----:B------:R-:W-:-:S13]  /*0080*/  ISETP.NE.AND P0, PT, R0, RZ, PT ;  /* 0x000000ff0000720c */ /* 0x000fda0003f05270 */
[----:B------:R-:W-:-:S05]  /*0090*/  @!P0 IMAD.MOV.U32 R7, RZ, RZ, 0x1 ;  /* 0x00000001ff078424 */ /* 0x000fca00078e00ff */
[----:B--2---:R0:W-:Y:S01]  /*00a0*/  @!P0 STG.E desc[UR4][R2.64], R7 ;  /* 0x0000000702008986 */ /* 0x0041e2000c101904 */
[----:B------:R-:W-:Y:S06]  /*00b0*/  BAR.SYNC.DEFER_BLOCKING 0x0 ;  /* 0x0000000000007b1d */ /* 0x000fec0000010000 */
[----:B------:R-:W1:Y:S02]  /*00c0*/  LDG.E R4, desc[UR4][R2.64] ;  /* 0x0000000402047981 */ /* 0x000e64000c1e1900 */
[----:B-1----:R-:W-:-:S13]  /*00d0*/  ISETP.GE.AND P0, PT, R4, UR6, PT ;  /* 0x0000000604007c0c */ /* 0x002fda000bf06270 */
[----:B0-----:R-:W-:Y:S05]  /*00e0*/  @P0 EXIT ;  /* 0x000000000000094d */ /* 0x001fea0003800000 */
[----:B------:R-:W0:Y:S01]  /*00f0*/  LDCU UR6, c[0x0][0x370] ;  /* 0x00006e00ff0677ac */ /* 0x000e220008000800 */
[----:B------:R-:W-:Y:S02]  /*0100*/  IMAD.MOV.U32 R2, RZ, RZ, R4 ;  /* 0x000000ffff027224 */ /* 0x000fe400078e0004 */
[----:B0-----:R-:W-:-:S07]  /*0110*/  IMAD R3, R5, UR6, RZ ;  /* 0x0000000605037c24 */ /* 0x001fce000f8e02ff */
.L_x_5:
[----:B------:R-:W-:Y:S01]  /*0120*/  ISETP.GE.AND P0, PT, R0, 0x3, PT ;  /* 0x000000030000780c */ /* 0x000fe20003f06270 */
[----:B------:R-:W-:Y:S01]  /*0130*/  BSSY.RECONVERGENT B0, `(.L_x_0) ;  /* 0x000001c000007945 */ /* 0x000fe20003800200 */
[----:B------:R-:W-:-:S11]  /*0140*/  HFMA2 R5, -RZ, RZ, 0, 1.1920928955078125e-07 ;  /* 0x00000002ff057431 */ /* 0x000fd600000001ff */
[----:B------:R-:W-:Y:S05]  /*0150*/  @!P0 BRA `(.L_x_1) ;  /* 0x0000000000648947 */ /* 0x000fea0003800000 */
[----:B------:R-:W-:-:S07]  /*0160*/  IMAD.MOV.U32 R7, RZ, RZ, 0x2 ;  /* 0x00000002ff077424 */ /* 0x000fce00078e00ff */
.L_x_2:
[----:B------:R-:W0:Y:S01]  /*0170*/  I2F.U32.RP R6, R7 ;  /* 0x0000000700067306 */ /* 0x000e220000209000 */
[----:B------:R-:W-:-:S07]  /*0180*/  ISETP.NE.U32.AND P1, PT, R7, RZ, PT ;  /* 0x000000ff0700720c */ /* 0x000fce0003f25070 */
[----:B0-----:R-:W0:Y:S02]  /*0190*/  MUFU.RCP R6, R6 ;  /* 0x0000000600067308 */ /* 0x001e240000001000 */
[----:B0-----:R-:W-:-:S06]  /*01a0*/  VIADD R4, R6, 0xffffffe ;  /* 0x0ffffffe06047836 */ /* 0x001fcc0000000000 */
[----:B------:R0:W1:Y:S02]  /*01b0*/  F2I.FTZ.U32.TRUNC.NTZ R5, R4 ;  /* 0x0000000400057305 */ /* 0x000064000021f000 */
[----:B0-----:R-:W-:Y:S01]  /*01c0*/  IMAD.MOV.U32 R4, RZ, RZ, RZ ;  /* 0x000000ffff047224 */ /* 0x001fe200078e00ff */
[----:B-1----:R-:W-:-:S05]  /*01d0*/  IADD3 R8, PT, PT, RZ, -R5, RZ ;  /* 0x80000005ff087210 */ /* 0x002fca0007ffe0ff */
[----:B------:R-:W-:-:S04]  /*01e0*/  IMAD R9, R8, R7, RZ ;  /* 0x0000000708097224 */ /* 0x000fc800078e02ff */
[----:B------:R-:W-:-:S06]  /*01f0*/  IMAD.HI.U32 R5, R5, R9, R4 ;  /* 0x0000000905057227 */ /* 0x000fcc00078e0004 */
[----:B------:R-:W-:-:S04]  /*0200*/  IMAD.HI.U32 R5, R5, R0, RZ ;  /* 0x0000000005057227 */ /* 0x000fc800078e00ff */
[----:B------:R-:W-:-:S04]  /*0210*/  IMAD.MOV R5, RZ, RZ, -R5 ;  /* 0x000000ffff057224 */ /* 0x000fc800078e0a05 */
[----:B------:R-:W-:Y:S01]  /*0220*/  IMAD R8, R7, R5, R0 ;  /* 0x0000000507087224 */ /* 0x000fe200078e0200 */
[----:B------:R-:W-:-:S04]  /*0230*/  MOV R5, R7 ;  /* 0x0000000700057202 */ /* 0x000fc80000000f00 */
[----:B------:R-:W-:-:S13]  /*0240*/  ISETP.GE.U32.AND P0, PT, R8, R7, PT ;  /* 0x000000070800720c */ /* 0x000fda0003f06070 */
[----:B------:R-:W-:-:S04]  /*0250*/  @P0 IADD3 R8, PT, PT, R8, -R7, RZ ;  /* 0x8000000708080210 */ /* 0x000fc80007ffe0ff */
[----:B------:R-:W-:-:S13]  /*0260*/  ISETP.GE.U32.AND P0, PT, R8, R7, PT ;  /* 0x000000070800720c */ /* 0x000fda0003f06070 */
[----:B------:R-:W-:Y:S01]  /*0270*/  @P0 IMAD.IADD R8, R8, 0x1, -R7 ;  /* 0x0000000108080824 */ /* 0x000fe200078e0a07 */
[----:B------:R-:W-:-:S04]  /*0280*/  @!P1 LOP3.LUT R8, RZ, R7, RZ, 0x33, !PT ;  /* 0x00000007ff089212 */ /* 0x000fc800078e33ff */
[----:B------:R-:W-:-:S13]  /*0290*/  ISETP.NE.AND P0, PT, R8, RZ, PT ;  /* 0x000000ff0800720c */ /* 0x000fda0003f05270 */
[----:B------:R-:W-:Y:S05]  /*02a0*/  @!P0 BRA `(.L_x_1) ;  /* 0x0000000000108947 */ /* 0x000fea0003800000 */
[----:B------:R-:W-:-:S05]  /*02b0*/  VIADD R7, R7, 0x1 ;  /* 0x0000000107077836 */ /* 0x000fca0000000000 */
[----:B------:R-:W-:-:S13]  /*02c0*/  ISETP.NE.AND P0, PT, R7, R0, PT ;  /* 0x000000000700720c */ /* 0x000fda0003f05270 */
[----:B------:R-:W-:Y:S05]  /*02d0*/  @P0 BRA `(.L_x_2) ;  /* 0xfffffffc00a40947 */ /* 0x000fea000383ffff */
[----:B------:R-:W-:-:S07]  /*02e0*/  MOV R5, R0 ;  /* 0x0000000000057202 */ /* 0x000fce0000000f00 */
.L_x_1:
[----:B------:R-:W-:Y:S05]  /*02f0*/  BSYNC.RECONVERGENT B0 ;  /* 0x0000000000007941 */ /* 0x000fea0003800200 */
.L_x_0:
[----:B------:R-:W-:Y:S01]  /*0300*/  ISETP.NE.AND P0, PT, R5, R0, PT ;  /* 0x000000000500720c */ /* 0x000fe20003f05270 */
[----:B------:R-:W-:-:S12]  /*0310*/  BSSY.RECONVERGENT B0, `(.L_x_3) ;  /* 0x0000012000007945 */ /* 0x000fd80003800200 */
[----:B------:R-:W-:Y:S05]  /*0320*/  @P0 BRA `(.L_x_4) ;  /* 0x0000000000400947 */ /* 0x000fea0003800000 */
[----:B------:R-:W0:Y:S01]  /*0330*/  S2R R5, SR_LANEID ;  /* 0x0000000000057919 */ /* 0x000e220000000000 */
[----:B------:R-:W-:Y:S01]  /*0340*/  VOTEU.ANY UR6, UPT, PT ;  /* 0x0000000000067886 */ /* 0x000fe200038e0100 */
[----:B------:R-:W1:Y:S01]  /*0350*/  LDC.64 R6, c[0x0][0x380] ;  /* 0x0000e000ff067b82 */ /* 0x000e620000000a00 */
[----:B------:R-:W0:Y:S08]  /*0360*/  FLO.U32 R8, UR6 ;  /* 0x0000000600087d00 */ /* 0x000e3000080e0000 */
[----:B------:R-:W1:Y:S01]  /*0370*/  POPC R11, UR6 ;  /* 0x00000006000b7d09 */ /* 0x000e620008000000 */
[----:B0-----:R-:W-:Y:S01]  /*0380*/  ISETP.EQ.U32.AND P0, PT, R8, R5, PT ;  /* 0x000000050800720c */ /* 0x001fe20003f02070 */
[----:B------:R-:W0:Y:S01]  /*0390*/  S2R R2, SR_LTMASK ;  /* 0x0000000000027919 */ /* 0x000e220000003900 */
[----:B------:R-:W2:Y:S11]  /*03a0*/  LDC.64 R4, c[0x0][0x380] ;  /* 0x0000e000ff047b82 */ /* 0x000eb60000000a00 */
[----:B-1----:R-:W3:Y:S01]  /*03b0*/  @P0 ATOMG.E.ADD.STRONG.GPU PT, R11, desc[UR4][R6.64], R11 ;  /* 0x8000000b060b09a8 */ /* 0x002ee200081ef104 */
[----:B0-----:R-:W-:-:S06]  /*03c0*/  LOP3.LUT R10, R2, UR6, RZ, 0xc0, !PT ;  /* 0x00000006020a7c12 */ /* 0x001fcc000f8ec0ff */
[----:B------:R-:W0:Y:S01]  /*03d0*/  POPC R10, R10 ;  /* 0x0000000a000a7309 */ /* 0x000e220000000000 */
[----:B---3--:R-:W0:Y:S02]  /*03e0*/  SHFL.IDX PT, R9, R11, R8, 0x1f ;  /* 0x00001f080b097589 */ /* 0x008e2400000e0000 */
[----:B0-----:R-:W-:-:S04]  /*03f0*/  IMAD.IADD R9, R9, 0x1, R10 ;  /* 0x0000000109097824 */ /* 0x001fc800078e020a */
[----:B--2---:R-:W-:-:S05]  /*0400*/  IMAD.WIDE R4, R9, 0x4, R4 ;  /* 0x0000000409047825 */ /* 0x004fca00078e0204 */
[----:B------:R0:W-:Y:S04]  /*0410*/  STG.E desc[UR4][R4.64], R0 ;  /* 0x0000000004007986 */ /* 0x0001e8000c101904 */
[----:B------:R0:W5:Y:S02]  /*0420*/  LDG.E R2, desc[UR4][R6.64] ;  /* 0x0000000406027981 */ /* 0x000164000c1e1900 */
.L_x_4:
[----:B------:R-:W-:Y:S05]  /*0430*/  BSYNC.RECONVERGENT B0 ;  /* 0x0000000000007941 */ /* 0x000fea0003800200 */
.L_x_3:
[----:B------:R-:W1:Y:S01]  /*0440*/  LDCU UR6, c[0x0][0x388] ;  /* 0x00007100ff0677ac */ /* 0x000e620008000800 */
[----:B0-----:R-:W-:Y:S02]  /*0450*/  IADD3 R0, PT, PT, R3, R0, RZ ;  /* 0x0000000003007210 */ /* 0x001fe40007ffe0ff */
[----:B-1---5:R-:W-:-:S13]  /*0460*/  ISETP.GE.AND P0, PT, R2, UR6, PT ;  /* 0x0000000602007c0c */ /* 0x022fda000bf06270 */
[----:B------:R-:W-:Y:S05]  /*0470*/  @!P0 BRA `(.L_x_5) ;  /* 0xfffffffc00288947 */ /* 0x000fea000383ffff */
[----:B------:R-:W-:Y:S05]  /*0480*/  EXIT ;  /* 0x000000000000794d */ /* 0x000fea0003800000 */
.L_x_6:
[----:B------:R-:W-:-:S00]  /*0490*/  BRA `(.L_x_6) ;  /* 0xfffffffc00fc7947 */ /* 0x000fc0000383ffff */
[----:B------:R-:W-:-:S00]  /*04a0*/  NOP ;  /* 0x0000000000007918 */ /* 0x000fc00000000000 */
        /* <DEDUP_REMOVED lines=13> */
.L_x_7:


//--------------------- .nv.shared.reserved.0     --------------------------
	.section	.nv.shared.reserved.0,"aw",@nobits
	.weak		__nv_reservedSMEM_offset_0_alias
	.size		__nv_reservedSMEM_offset_0_alias, 0, 64
	.other		__nv_reservedSMEM_offset_0_alias,@"STO_CUDA_RESERVED_SHARED STV_DEFAULT"
__nv_reservedSMEM_offset_0_alias:
	.zero		0
	.zero		64


//--------------------- .nv.constant0._Z9getPrimesPii --------------------------
	.section	.nv.constant0._Z9getPrimesPii,"a",@progbits
	.sectionflags	@""
	.align	4
.nv.constant0._Z9getPrimesPii:
	.zero		908


//--------------------- SYMBOLS --------------------------

	.type		.nv.reservedSmem.offset0,@object
	.size		.nv.reservedSmem.offset0,0x4
